//
// Generated by NVIDIA NVVM Compiler
//
// Compiler Build ID: CL-36424714
// Cuda compilation tools, release 13.0, V13.0.88
// Based on NVVM 20.0.0
//

.version 9.0
.target sm_100
.address_size 64

	// .globl	_Z7vec_addPfPKfS1_m

.visible .entry _Z7vec_addPfPKfS1_m(
	.param .u64 .ptr .align 1 _Z7vec_addPfPKfS1_m_param_0,
	.param .u64 .ptr .align 1 _Z7vec_addPfPKfS1_m_param_1,
	.param .u64 .ptr .align 1 _Z7vec_addPfPKfS1_m_param_2,
	.param .u64 _Z7vec_addPfPKfS1_m_param_3
)
{
	.reg .pred 	%p<3>;
	.reg .b32 	%r<7>;
	.reg .b32 	%f<4>;
	.reg .b64 	%rd<17>;

	ld.param.u64 	%rd8, [_Z7vec_addPfPKfS1_m_param_0];
	ld.param.u64 	%rd9, [_Z7vec_addPfPKfS1_m_param_1];
	ld.param.u64 	%rd10, [_Z7vec_addPfPKfS1_m_param_2];
	ld.param.u64 	%rd11, [_Z7vec_addPfPKfS1_m_param_3];
	mov.u32 	%r2, %tid.x;
	mov.u32 	%r3, %ctaid.x;
	mov.u32 	%r1, %ntid.x;
	mad.lo.s32 	%r4, %r3, %r1, %r2;
	cvt.u64.u32 	%rd16, %r4;
	setp.le.u64 	%p1, %rd11, %rd16;
	@%p1 bra 	$L__BB0_3;
	mov.u32 	%r5, %nctaid.x;
	mul.lo.s32 	%r6, %r1, %r5;
	cvt.u64.u32 	%rd2, %r6;
	cvta.to.global.u64 	%rd3, %rd9;
	cvta.to.global.u64 	%rd4, %rd10;
	cvta.to.global.u64 	%rd5, %rd8;
$L__BB0_2:
	shl.b64 	%rd12, %rd16, 2;
	add.s64 	%rd13, %rd3, %rd12;
	ld.global.f32 	%f1, [%rd13];
	add.s64 	%rd14, %rd4, %rd12;
	ld.global.f32 	%f2, [%rd14];
	add.f32 	%f3, %f1, %f2;
	add.s64 	%rd15, %rd5, %rd12;
	st.global.f32 	[%rd15], %f3;
	add.s64 	%rd16, %rd16, %rd2;
	setp.lt.u64 	%p2, %rd16, %rd11;
	@%p2 bra 	$L__BB0_2;
$L__BB0_3:
	ret;

}


// ===== COMPILED SASS (sm_100) =====

	.target	sm_100

	.elftype	@"ET_EXEC"


//--------------------- .note.nv.tkinfo           --------------------------
	.section	.note.nv.tkinfo,"",@"SHT_NOTE"
	.sectionflags	@"SHF_NOTE_NV_TKINFO"
	.tkinfo
        /*0018*/ 	.word	0x00000002
        /*0030*/ 	.string	""
        /*0030*/ 	.string	"ptxas"
        /*0030*/ 	.string	"Cuda compilation tools, release 13.0, V13.0.88"
        /*0030*/ 	.string	"Build cuda_13.0.r13.0/compiler.36424714_0"
        /*0030*/ 	.string	"-arch sm_100 -m 64 "



//--------------------- .note.nv.cuinfo           --------------------------
	.section	.note.nv.cuinfo,"",@"SHT_NOTE"
	.sectionflags	@"SHF_NOTE_NV_CUINFO"
        /*0018*/ 	.short	0x0002
        /*001a*/ 	.short	0x0064
        /*001c*/ 	.short	0x0082
	.zero		2


//--------------------- .nv.info                  --------------------------
	.section	.nv.info,"",@"SHT_CUDA_INFO"
	.align	4


	//----- nvinfo : EIATTR_REGCOUNT
	.align		4
        /*0000*/ 	.byte	0x04, 0x2f
        /*0002*/ 	.short	(.L_1 - .L_0)
	.align		4
.L_0:
        /*0004*/ 	.word	index@(_Z7vec_addPfPKfS1_m)
        /*0008*/ 	.word	0x0000000e


	//----- nvinfo : EIATTR_FRAME_SIZE
	.align		4
.L_1:
        /*000c*/ 	.byte	0x04, 0x11
        /*000e*/ 	.short	(.L_3 - .L_2)
	.align		4
.L_2:
        /*0010*/ 	.word	index@(_Z7vec_addPfPKfS1_m)
        /*0014*/ 	.word	0x00000000


	//----- nvinfo : EIATTR_MIN_STACK_SIZE
	.align		4
.L_3:
        /*0018*/ 	.byte	0x04, 0x12
        /*001a*/ 	.short	(.L_5 - .L_4)
	.align		4
.L_4:
        /*001c*/ 	.word	index@(_Z7vec_addPfPKfS1_m)
        /*0020*/ 	.word	0x00000000
.L_5:


//--------------------- .nv.compat                --------------------------
	.section	.nv.compat,"",@"SHT_CUDA_COMPAT_INFO"
	.align	4
        /*0000*/ 	.byte	0x02, 0x09, 0x00, 0x00, 0x02, 0x02, 0x01, 0x00, 0x02, 0x05, 0x05, 0x00, 0x03, 0x07, 0x01, 0x01
        /*0010*/ 	.byte	0x02, 0x03, 0x00, 0x00, 0x02, 0x06, 0x01, 0x00, 0x04, 0x0b, 0x08, 0x00, 0x09, 0x00, 0x00, 0x00
        /*0020*/ 	.byte	0x00, 0x00, 0x00, 0x00


//--------------------- .nv.info._Z7vec_addPfPKfS1_m --------------------------
	.section	.nv.info._Z7vec_addPfPKfS1_m,"",@"SHT_CUDA_INFO"
	.sectionflags	@""
	.align	4


	//----- nvinfo : EIATTR_CUDA_API_VERSION
	.align		4
        /*0000*/ 	.byte	0x04, 0x37
        /*0002*/ 	.short	(.L_7 - .L_6)
.L_6:
        /*0004*/ 	.word	0x00000082


	//----- nvinfo : EIATTR_KPARAM_INFO
	.align		4
.L_7:
        /*0008*/ 	.byte	0x04, 0x17
        /*000a*/ 	.short	(.L_9 - .L_8)
.L_8:
        /*000c*/ 	.word	0x00000000
        /*0010*/ 	.short	0x0003
        /*0012*/ 	.short	0x0018
        /*0014*/ 	.byte	0x00, 0xf0, 0x21, 0x00


	//----- nvinfo : EIATTR_KPARAM_INFO
	.align		4
.L_9:
        /*0018*/ 	.byte	0x04, 0x17
        /*001a*/ 	.short	(.L_11 - .L_10)
.L_10:
        /*001c*/ 	.word	0x00000000
        /*0020*/ 	.short	0x0002
        /*0022*/ 	.short	0x0010
        /*0024*/ 	.byte	0x00, 0xf5, 0x21, 0x00


	//----- nvinfo : EIATTR_KPARAM_INFO
	.align		4
.L_11:
        /*0028*/ 	.byte	0x04, 0x17
        /*002a*/ 	.short	(.L_13 - .L_12)
.L_12:
        /*002c*/ 	.word	0x00000000
        /*0030*/ 	.short	0x0001
        /*0032*/ 	.short	0x0008
        /*0034*/ 	.byte	0x00, 0xf5, 0x21, 0x00


	//----- nvinfo : EIATTR_KPARAM_INFO
	.align		4
.L_13:
        /*0038*/ 	.byte	0x04, 0x17
        /*003a*/ 	.short	(.L_15 - .L_14)
.L_14:
        /*003c*/ 	.word	0x00000000
        /*0040*/ 	.short	0x0000
        /*0042*/ 	.short	0x0000
        /*0044*/ 	.byte	0x00, 0xf5, 0x21, 0x00


	//----- nvinfo : EIATTR_SPARSE_MMA_MASK
	.align		4
.L_15:
        /*0048*/ 	.byte	0x03, 0x50
        /*004a*/ 	.short	0x0000


	//----- nvinfo : EIATTR_MAXREG_COUNT
	.align		4
        /*004c*/ 	.byte	0x03, 0x1b
        /*004e*/ 	.short	0x00ff


	//----- nvinfo : EIATTR_MERCURY_ISA_VERSION
	.align		4
        /*0050*/ 	.byte	0x03, 0x5f
        /*0052*/ 	.short	0x0101


	//----- nvinfo : EIATTR_VRC_CTA_INIT_COUNT
	.align		4
        /*0054*/ 	.byte	0x02, 0x4a
	.zero		1
	.zero		1


	//----- nvinfo : EIATTR_EXIT_INSTR_OFFSETS
	.align		4
        /*0058*/ 	.byte	0x04, 0x1c
        /*005a*/ 	.short	(.L_17 - .L_16)


	//   ....[0]....
.L_16:
        /*005c*/ 	.word	0x00000080


	//   ....[1]....
        /*0060*/ 	.word	0x00000210


	//----- nvinfo : EIATTR_CRS_STACK_SIZE
	.align		4
.L_17:
        /*0064*/ 	.byte	0x04, 0x1e
        /*0066*/ 	.short	(.L_19 - .L_18)
.L_18:
        /*0068*/ 	.word	0x00000000


	//----- nvinfo : EIATTR_CBANK_PARAM_SIZE
	.align		4
.L_19:
        /*006c*/ 	.byte	0x03, 0x19
        /*006e*/ 	.short	0x0020


	//----- nvinfo : EIATTR_PARAM_CBANK
	.align		4
        /*0070*/ 	.byte	0x04, 0x0a
        /*0072*/ 	.short	(.L_21 - .L_20)
	.align		4
.L_20:
        /*0074*/ 	.word	index@(.nv.constant0._Z7vec_addPfPKfS1_m)
        /*0078*/ 	.short	0x0380
        /*007a*/ 	.short	0x0020


	//----- nvinfo : EIATTR_SW_WAR
	.align		4
.L_21:
        /*007c*/ 	.byte	0x04, 0x36
        /*007e*/ 	.short	(.L_23 - .L_22)
.L_22:
        /*0080*/ 	.word	0x00000008
.L_23:


//--------------------- .nv.callgraph             --------------------------
	.section	.nv.callgraph,"",@"SHT_CUDA_CALLGRAPH"
	.align	4
	.sectionentsize	8
	.align		4
        /*0000*/ 	.word	0x00000000
	.align		4
        /*0004*/ 	.word	0xffffffff
	.align		4
        /*0008*/ 	.word	0x00000000
	.align		4
        /*000c*/ 	.word	0xfffffffe
	.align		4
        /*0010*/ 	.word	0x00000000
	.align		4
        /*0014*/ 	.word	0xfffffffd
	.align		4
        /*0018*/ 	.word	0x00000000
	.align		4
        /*001c*/ 	.word	0xfffffffc


//--------------------- .text._Z7vec_addPfPKfS1_m --------------------------
	.section	.text._Z7vec_addPfPKfS1_m,"ax",@progbits
	.align	128
        .global         _Z7vec_addPfPKfS1_m
        .type           _Z7vec_addPfPKfS1_m,@function
        .size           _Z7vec_addPfPKfS1_m,(.L_x_2 - _Z7vec_addPfPKfS1_m)
        .other          _Z7vec_addPfPKfS1_m,@"STO_CUDA_ENTRY STV_DEFAULT"
_Z7vec_addPfPKfS1_m:
.text._Z7vec_addPfPKfS1_m:
[----:B------:R-:W-:Y:S01]  /*0000*/  LDC R1, c[0x0][0x37c] ;  /* 0x0000df00ff017b82 */ /* 0x000fe20000000800 */
[----:B------:R-:W0:Y:S07]  /*0010*/  S2R R0, SR_TID.X ;  /* 0x0000000000007919 */ /* 0x000e2e0000002100 */
[----:B------:R-:W0:Y:S01]  /*0020*/  S2UR UR4, SR_CTAID.X ;  /* 0x00000000000479c3 */ /* 0x000e220000002500 */
[----:B------:R-:W1:Y:S07]  /*0030*/  LDCU.64 UR8, c[0x0][0x398] ;  /* 0x00007300ff0877ac */ /* 0x000e6e0008000a00 */
[----:B------:R-:W0:Y:S02]  /*0040*/  LDC R3, c[0x0][0x360] ;  /* 0x0000d800ff037b82 */ /* 0x000e240000000800 */
[----:B0-----:R-:W-:-:S05]  /*0050*/  IMAD R0, R3, UR4, R0 ;  /* 0x0000000403007c24 */ /* 0x001fca000f8e0200 */
[----:B-1----:R-:W-:-:S04]  /*0060*/  ISETP.GE.U32.AND P0, PT, R0, UR8, PT ;  /* 0x0000000800007c0c */ /* 0x002fc8000bf06070 */
[----:B------:R-:W-:-:S13]  /*0070*/  ISETP.GE.U32.AND.EX P0, PT, RZ, UR9, PT, P0 ;  /* 0x00000009ff007c0c */ /* 0x000fda000bf06100 */
[----:B------:R-:W-:Y:S05]  /*0080*/  @P0 EXIT ;  /* 0x000000000000094d */ /* 0x000fea0003800000 */
[----:B------:R-:W0:Y:S01]  /*0090*/  LDCU UR4, c[0x0][0x370] ;  /* 0x00006e00ff0477ac */ /* 0x000e220008000800 */
[----:B------:R-:W-:Y:S02]  /*00a0*/  IMAD.MOV.U32 R11, RZ, RZ, R0 ;  /* 0x000000ffff0b7224 */ /* 0x000fe400078e0000 */
[----:B------:R-:W-:Y:S01]  /*00b0*/  IMAD.MOV.U32 R8, RZ, RZ, RZ ;  /* 0x000000ffff087224 */ /* 0x000fe200078e00ff */
[----:B------:R-:W1:Y:S01]  /*00c0*/  LDCU.64 UR6, c[0x0][0x358] ;  /* 0x00006b00ff0677ac */ /* 0x000e620008000a00 */
[----:B------:R-:W2:Y:S01]  /*00d0*/  LDCU.64 UR10, c[0x0][0x390] ;  /* 0x00007200ff0a77ac */ /* 0x000ea20008000a00 */
[----:B------:R-:W3:Y:S01]  /*00e0*/  LDCU.128 UR12, c[0x0][0x380] ;  /* 0x00007000ff0c77ac */ /* 0x000ee20008000c00 */
[----:B0-----:R-:W-:-:S07]  /*00f0*/  IMAD R0, R3, UR4, RZ ;  /* 0x0000000403007c24 */ /* 0x001fce000f8e02ff */
.L_x_0:
[C---:B0-----:R-:W-:Y:S01]  /*0100*/  IMAD.SHL.U32 R6, R11.reuse, 0x4, RZ ;  /* 0x000000040b067824 */ /* 0x041fe200078e00ff */
[----:B------:R-:W-:-:S04]  /*0110*/  SHF.L.U64.HI R7, R11, 0x2, R8 ;  /* 0x000000020b077819 */ /* 0x000fc80000010208 */
[C---:B--2---:R-:W-:Y:S02]  /*0120*/  IADD3 R4, P1, PT, R6.reuse, UR10, RZ ;  /* 0x0000000a06047c10 */ /* 0x044fe4000ff3e0ff */
[----:B---3--:R-:W-:Y:S02]  /*0130*/  IADD3 R2, P0, PT, R6, UR14, RZ ;  /* 0x0000000e06027c10 */ /* 0x008fe4000ff1e0ff */
[C---:B------:R-:W-:Y:S02]  /*0140*/  IADD3.X R5, PT, PT, R7.reuse, UR11, RZ, P1, !PT ;  /* 0x0000000b07057c10 */ /* 0x040fe40008ffe4ff */
[----:B------:R-:W-:-:S04]  /*0150*/  IADD3.X R3, PT, PT, R7, UR15, RZ, P0, !PT ;  /* 0x0000000f07037c10 */ /* 0x000fc800087fe4ff */
[----:B-1----:R-:W2:Y:S04]  /*0160*/  LDG.E R5, desc[UR6][R4.64] ;  /* 0x0000000604057981 */ /* 0x002ea8000c1e1900 */
[----:B------:R-:W2:Y:S01]  /*0170*/  LDG.E R2, desc[UR6][R2.64] ;  /* 0x0000000602027981 */ /* 0x000ea2000c1e1900 */
[----:B------:R-:W-:-:S04]  /*0180*/  IADD3 R6, P0, PT, R6, UR12, RZ ;  /* 0x0000000c06067c10 */ /* 0x000fc8000ff1e0ff */
[----:B------:R-:W-:Y:S02]  /*0190*/  IADD3.X R7, PT, PT, R7, UR13, RZ, P0, !PT ;  /* 0x0000000d07077c10 */ /* 0x000fe400087fe4ff */
[----:B------:R-:W-:-:S05]  /*01a0*/  IADD3 R11, P0, PT, R0, R11, RZ ;  /* 0x0000000b000b7210 */ /* 0x000fca0007f1e0ff */
[----:B------:R-:W-:Y:S01]  /*01b0*/  IMAD.X R8, RZ, RZ, R8, P0 ;  /* 0x000000ffff087224 */ /* 0x000fe200000e0608 */
[----:B------:R-:W-:-:S04]  /*01c0*/  ISETP.GE.U32.AND P0, PT, R11, UR8, PT ;  /* 0x000000080b007c0c */ /* 0x000fc8000bf06070 */
[----:B------:R-:W-:Y:S01]  /*01d0*/  ISETP.GE.U32.AND.EX P0, PT, R8, UR9, PT, P0 ;  /* 0x0000000908007c0c */ /* 0x000fe2000bf06100 */
[----:B--2---:R-:W-:-:S05]  /*01e0*/  FADD R9, R2, R5 ;  /* 0x0000000502097221 */ /* 0x004fca0000000000 */
[----:B------:R0:W-:Y:S07]  /*01f0*/  STG.E desc[UR6][R6.64], R9 ;  /* 0x0000000906007986 */ /* 0x0001ee000c101906 */
[----:B------:R-:W-:Y:S05]  /*0200*/  @!P0 BRA `(.L_x_0) ;  /* 0xfffffffc00bc8947 */ /* 0x000fea000383ffff */
[----:B------:R-:W-:Y:S05]  /*0210*/  EXIT ;  /* 0x000000000000794d */ /* 0x000fea0003800000 */
.L_x_1:
[----:B------:R-:W-:-:S00]  /*0220*/  BRA `(.L_x_1) ;  /* 0xfffffffc00fc7947 */ /* 0x000fc0000383ffff */
[----:B------:R-:W-:-:S00]  /*0230*/  NOP ;  /* 0x0000000000007918 */ /* 0x000fc00000000000 */
        /* <DEDUP_REMOVED lines=12> */
.L_x_2:


//--------------------- .nv.shared.reserved.0     --------------------------
	.section	.nv.shared.reserved.0,"aw",@nobits
	.weak		__nv_reservedSMEM_offset_0_alias
	.size		__nv_reservedSMEM_offset_0_alias, 0, 64
	.other		__nv_reservedSMEM_offset_0_alias,@"STO_CUDA_RESERVED_SHARED STV_DEFAULT"
__nv_reservedSMEM_offset_0_alias:
	.zero		0
	.zero		64


//--------------------- .nv.constant0._Z7vec_addPfPKfS1_m --------------------------
	.section	.nv.constant0._Z7vec_addPfPKfS1_m,"a",@progbits
	.sectionflags	@""
	.align	4
.nv.constant0._Z7vec_addPfPKfS1_m:
	.zero		928


//--------------------- SYMBOLS --------------------------

	.type		.nv.reservedSmem.offset0,@object
	.size		.nv.reservedSmem.offset0,0x4
